//
// Generated by NVIDIA NVVM Compiler
//
// Compiler Build ID: CL-36424714
// Cuda compilation tools, release 13.0, V13.0.88
// Based on NVVM 20.0.0
//

.version 9.0
.target sm_100
.address_size 64

	// .globl	_Z10add_matrixPiS_S_ii

.visible .entry _Z10add_matrixPiS_S_ii(
	.param .u64 .ptr .align 1 _Z10add_matrixPiS_S_ii_param_0,
	.param .u64 .ptr .align 1 _Z10add_matrixPiS_S_ii_param_1,
	.param .u64 .ptr .align 1 _Z10add_matrixPiS_S_ii_param_2,
	.param .u32 _Z10add_matrixPiS_S_ii_param_3,
	.param .u32 _Z10add_matrixPiS_S_ii_param_4
)
{
	.reg .pred 	%p<4>;
	.reg .b32 	%r<15>;
	.reg .b64 	%rd<11>;

	ld.param.u64 	%rd1, [_Z10add_matrixPiS_S_ii_param_0];
	ld.param.u64 	%rd2, [_Z10add_matrixPiS_S_ii_param_1];
	ld.param.u64 	%rd3, [_Z10add_matrixPiS_S_ii_param_2];
	ld.param.u32 	%r4, [_Z10add_matrixPiS_S_ii_param_3];
	ld.param.u32 	%r3, [_Z10add_matrixPiS_S_ii_param_4];
	mov.u32 	%r5, %ctaid.y;
	mov.u32 	%r6, %ntid.y;
	mov.u32 	%r7, %tid.y;
	mad.lo.s32 	%r1, %r5, %r6, %r7;
	mov.u32 	%r8, %ctaid.x;
	mov.u32 	%r9, %ntid.x;
	mov.u32 	%r10, %tid.x;
	mad.lo.s32 	%r2, %r8, %r9, %r10;
	setp.ge.s32 	%p1, %r1, %r4;
	setp.ge.s32 	%p2, %r2, %r3;
	or.pred  	%p3, %p1, %p2;
	@%p3 bra 	$L__BB0_2;
	cvta.to.global.u64 	%rd4, %rd1;
	cvta.to.global.u64 	%rd5, %rd2;
	cvta.to.global.u64 	%rd6, %rd3;
	mad.lo.s32 	%r11, %r3, %r1, %r2;
	mul.wide.s32 	%rd7, %r11, 4;
	add.s64 	%rd8, %rd4, %rd7;
	ld.global.u32 	%r12, [%rd8];
	add.s64 	%rd9, %rd5, %rd7;
	ld.global.u32 	%r13, [%rd9];
	add.s32 	%r14, %r13, %r12;
	add.s64 	%rd10, %rd6, %rd7;
	st.global.u32 	[%rd10], %r14;
$L__BB0_2:
	ret;

}


// ===== COMPILED SASS (sm_100) =====

	.target	sm_100

	.elftype	@"ET_EXEC"


//--------------------- .note.nv.tkinfo           --------------------------
	.section	.note.nv.tkinfo,"",@"SHT_NOTE"
	.sectionflags	@"SHF_NOTE_NV_TKINFO"
	.tkinfo
        /*0018*/ 	.word	0x00000002
        /*0030*/ 	.string	""
        /*0030*/ 	.string	"ptxas"
        /*0030*/ 	.string	"Cuda compilation tools, release 13.0, V13.0.88"
        /*0030*/ 	.string	"Build cuda_13.0.r13.0/compiler.36424714_0"
        /*0030*/ 	.string	"-arch sm_100 -m 64 "



//--------------------- .note.nv.cuinfo           --------------------------
	.section	.note.nv.cuinfo,"",@"SHT_NOTE"
	.sectionflags	@"SHF_NOTE_NV_CUINFO"
        /*0018*/ 	.short	0x0002
        /*001a*/ 	.short	0x0064
        /*001c*/ 	.short	0x0082
	.zero		2


//--------------------- .nv.info                  --------------------------
	.section	.nv.info,"",@"SHT_CUDA_INFO"
	.align	4


	//----- nvinfo : EIATTR_REGCOUNT
	.align		4
        /*0000*/ 	.byte	0x04, 0x2f
        /*0002*/ 	.short	(.L_1 - .L_0)
	.align		4
.L_0:
        /*0004*/ 	.word	index@(_Z10add_matrixPiS_S_ii)
        /*0008*/ 	.word	0x0000000c


	//----- nvinfo : EIATTR_FRAME_SIZE
	.align		4
.L_1:
        /*000c*/ 	.byte	0x04, 0x11
        /*000e*/ 	.short	(.L_3 - .L_2)
	.align		4
.L_2:
        /*0010*/ 	.word	index@(_Z10add_matrixPiS_S_ii)
        /*0014*/ 	.word	0x00000000


	//----- nvinfo : EIATTR_MIN_STACK_SIZE
	.align		4
.L_3:
        /*0018*/ 	.byte	0x04, 0x12
        /*001a*/ 	.short	(.L_5 - .L_4)
	.align		4
.L_4:
        /*001c*/ 	.word	index@(_Z10add_matrixPiS_S_ii)
        /*0020*/ 	.word	0x00000000
.L_5:


//--------------------- .nv.compat                --------------------------
	.section	.nv.compat,"",@"SHT_CUDA_COMPAT_INFO"
	.align	4
        /*0000*/ 	.byte	0x02, 0x09, 0x00, 0x00, 0x02, 0x02, 0x01, 0x00, 0x02, 0x05, 0x05, 0x00, 0x03, 0x07, 0x01, 0x01
        /*0010*/ 	.byte	0x02, 0x03, 0x00, 0x00, 0x02, 0x06, 0x01, 0x00, 0x04, 0x0b, 0x08, 0x00, 0x09, 0x00, 0x00, 0x00
        /*0020*/ 	.byte	0x00, 0x00, 0x00, 0x00


//--------------------- .nv.info._Z10add_matrixPiS_S_ii --------------------------
	.section	.nv.info._Z10add_matrixPiS_S_ii,"",@"SHT_CUDA_INFO"
	.sectionflags	@""
	.align	4


	//----- nvinfo : EIATTR_CUDA_API_VERSION
	.align		4
        /*0000*/ 	.byte	0x04, 0x37
        /*0002*/ 	.short	(.L_7 - .L_6)
.L_6:
        /*0004*/ 	.word	0x00000082


	//----- nvinfo : EIATTR_KPARAM_INFO
	.align		4
.L_7:
        /*0008*/ 	.byte	0x04, 0x17
        /*000a*/ 	.short	(.L_9 - .L_8)
.L_8:
        /*000c*/ 	.word	0x00000000
        /*0010*/ 	.short	0x0004
        /*0012*/ 	.short	0x001c
        /*0014*/ 	.byte	0x00, 0xf0, 0x11, 0x00


	//----- nvinfo : EIATTR_KPARAM_INFO
	.align		4
.L_9:
        /*0018*/ 	.byte	0x04, 0x17
        /*001a*/ 	.short	(.L_11 - .L_10)
.L_10:
        /*001c*/ 	.word	0x00000000
        /*0020*/ 	.short	0x0003
        /*0022*/ 	.short	0x0018
        /*0024*/ 	.byte	0x00, 0xf0, 0x11, 0x00


	//----- nvinfo : EIATTR_KPARAM_INFO
	.align		4
.L_11:
        /*0028*/ 	.byte	0x04, 0x17
        /*002a*/ 	.short	(.L_13 - .L_12)
.L_12:
        /*002c*/ 	.word	0x00000000
        /*0030*/ 	.short	0x0002
        /*0032*/ 	.short	0x0010
        /*0034*/ 	.byte	0x00, 0xf5, 0x21, 0x00


	//----- nvinfo : EIATTR_KPARAM_INFO
	.align		4
.L_13:
        /*0038*/ 	.byte	0x04, 0x17
        /*003a*/ 	.short	(.L_15 - .L_14)
.L_14:
        /*003c*/ 	.word	0x00000000
        /*0040*/ 	.short	0x0001
        /*0042*/ 	.short	0x0008
        /*0044*/ 	.byte	0x00, 0xf5, 0x21, 0x00


	//----- nvinfo : EIATTR_KPARAM_INFO
	.align		4
.L_15:
        /*0048*/ 	.byte	0x04, 0x17
        /*004a*/ 	.short	(.L_17 - .L_16)
.L_16:
        /*004c*/ 	.word	0x00000000
        /*0050*/ 	.short	0x0000
        /*0052*/ 	.short	0x0000
        /*0054*/ 	.byte	0x00, 0xf5, 0x21, 0x00


	//----- nvinfo : EIATTR_SPARSE_MMA_MASK
	.align		4
.L_17:
        /*0058*/ 	.byte	0x03, 0x50
        /*005a*/ 	.short	0x0000


	//----- nvinfo : EIATTR_MAXREG_COUNT
	.align		4
        /*005c*/ 	.byte	0x03, 0x1b
        /*005e*/ 	.short	0x00ff


	//----- nvinfo : EIATTR_MERCURY_ISA_VERSION
	.align		4
        /*0060*/ 	.byte	0x03, 0x5f
        /*0062*/ 	.short	0x0101


	//----- nvinfo : EIATTR_VRC_CTA_INIT_COUNT
	.align		4
        /*0064*/ 	.byte	0x02, 0x4a
	.zero		1
	.zero		1


	//----- nvinfo : EIATTR_EXIT_INSTR_OFFSETS
	.align		4
        /*0068*/ 	.byte	0x04, 0x1c
        /*006a*/ 	.short	(.L_19 - .L_18)


	//   ....[0]....
.L_18:
        /*006c*/ 	.word	0x000000c0


	//   ....[1]....
        /*0070*/ 	.word	0x00000190


	//----- nvinfo : EIATTR_CBANK_PARAM_SIZE
	.align		4
.L_19:
        /*0074*/ 	.byte	0x03, 0x19
        /*0076*/ 	.short	0x0020


	//----- nvinfo : EIATTR_PARAM_CBANK
	.align		4
        /*0078*/ 	.byte	0x04, 0x0a
        /*007a*/ 	.short	(.L_21 - .L_20)
	.align		4
.L_20:
        /*007c*/ 	.word	index@(.nv.constant0._Z10add_matrixPiS_S_ii)
        /*0080*/ 	.short	0x0380
        /*0082*/ 	.short	0x0020


	//----- nvinfo : EIATTR_SW_WAR
	.align		4
.L_21:
        /*0084*/ 	.byte	0x04, 0x36
        /*0086*/ 	.short	(.L_23 - .L_22)
.L_22:
        /*0088*/ 	.word	0x00000008
.L_23:


//--------------------- .nv.callgraph             --------------------------
	.section	.nv.callgraph,"",@"SHT_CUDA_CALLGRAPH"
	.align	4
	.sectionentsize	8
	.align		4
        /*0000*/ 	.word	0x00000000
	.align		4
        /*0004*/ 	.word	0xffffffff
	.align		4
        /*0008*/ 	.word	0x00000000
	.align		4
        /*000c*/ 	.word	0xfffffffe
	.align		4
        /*0010*/ 	.word	0x00000000
	.align		4
        /*0014*/ 	.word	0xfffffffd
	.align		4
        /*0018*/ 	.word	0x00000000
	.align		4
        /*001c*/ 	.word	0xfffffffc


//--------------------- .text._Z10add_matrixPiS_S_ii --------------------------
	.section	.text._Z10add_matrixPiS_S_ii,"ax",@progbits
	.align	128
        .global         _Z10add_matrixPiS_S_ii
        .type           _Z10add_matrixPiS_S_ii,@function
        .size           _Z10add_matrixPiS_S_ii,(.L_x_1 - _Z10add_matrixPiS_S_ii)
        .other          _Z10add_matrixPiS_S_ii,@"STO_CUDA_ENTRY STV_DEFAULT"
_Z10add_matrixPiS_S_ii:
.text._Z10add_matrixPiS_S_ii:
[----:B------:R-:W-:Y:S01]  /*0000*/  LDC R1, c[0x0][0x37c] ;  /* 0x0000df00ff017b82 */ /* 0x000fe20000000800 */
[----:B------:R-:W0:Y:S07]  /*0010*/  S2R R2, SR_TID.X ;  /* 0x0000000000027919 */ /* 0x000e2e0000002100 */
[----:B------:R-:W1:Y:S01]  /*0020*/  LDC R0, c[0x0][0x364] ;  /* 0x0000d900ff007b82 */ /* 0x000e620000000800 */
[----:B------:R-:W2:Y:S01]  /*0030*/  LDCU.64 UR6, c[0x0][0x398] ;  /* 0x00007300ff0677ac */ /* 0x000ea20008000a00 */
[----:B------:R-:W1:Y:S06]  /*0040*/  S2R R3, SR_TID.Y ;  /* 0x0000000000037919 */ /* 0x000e6c0000002200 */
[----:B------:R-:W0:Y:S08]  /*0050*/  S2UR UR5, SR_CTAID.X ;  /* 0x00000000000579c3 */ /* 0x000e300000002500 */
[----:B------:R-:W0:Y:S08]  /*0060*/  LDC R7, c[0x0][0x360] ;  /* 0x0000d800ff077b82 */ /* 0x000e300000000800 */
[----:B------:R-:W1:Y:S01]  /*0070*/  S2UR UR4, SR_CTAID.Y ;  /* 0x00000000000479c3 */ /* 0x000e620000002600 */
[----:B0-----:R-:W-:-:S05]  /*0080*/  IMAD R7, R7, UR5, R2 ;  /* 0x0000000507077c24 */ /* 0x001fca000f8e0202 */
[----:B--2---:R-:W-:Y:S01]  /*0090*/  ISETP.GE.AND P0, PT, R7, UR7, PT ;  /* 0x0000000707007c0c */ /* 0x004fe2000bf06270 */
[----:B-1----:R-:W-:-:S05]  /*00a0*/  IMAD R0, R0, UR4, R3 ;  /* 0x0000000400007c24 */ /* 0x002fca000f8e0203 */
[----:B------:R-:W-:-:S13]  /*00b0*/  ISETP.GE.OR P0, PT, R0, UR6, P0 ;  /* 0x0000000600007c0c */ /* 0x000fda0008706670 */
[----:B------:R-:W-:Y:S05]  /*00c0*/  @P0 EXIT ;  /* 0x000000000000094d */ /* 0x000fea0003800000 */
[----:B------:R-:W0:Y:S01]  /*00d0*/  LDC.64 R2, c[0x0][0x380] ;  /* 0x0000e000ff027b82 */ /* 0x000e220000000a00 */
[----:B------:R-:W1:Y:S01]  /*00e0*/  LDCU.64 UR4, c[0x0][0x358] ;  /* 0x00006b00ff0477ac */ /* 0x000e620008000a00 */
[----:B------:R-:W-:-:S06]  /*00f0*/  IMAD R9, R0, UR7, R7 ;  /* 0x0000000700097c24 */ /* 0x000fcc000f8e0207 */
[----:B------:R-:W2:Y:S08]  /*0100*/  LDC.64 R4, c[0x0][0x388] ;  /* 0x0000e200ff047b82 */ /* 0x000eb00000000a00 */
[----:B------:R-:W3:Y:S01]  /*0110*/  LDC.64 R6, c[0x0][0x390] ;  /* 0x0000e400ff067b82 */ /* 0x000ee20000000a00 */
[----:B0-----:R-:W-:-:S06]  /*0120*/  IMAD.WIDE R2, R9, 0x4, R2 ;  /* 0x0000000409027825 */ /* 0x001fcc00078e0202 */
[----:B-1----:R-:W4:Y:S01]  /*0130*/  LDG.E R2, desc[UR4][R2.64] ;  /* 0x0000000402027981 */ /* 0x002f22000c1e1900 */
[----:B--2---:R-:W-:-:S06]  /*0140*/  IMAD.WIDE R4, R9, 0x4, R4 ;  /* 0x0000000409047825 */ /* 0x004fcc00078e0204 */
[----:B------:R-:W4:Y:S01]  /*0150*/  LDG.E R5, desc[UR4][R4.64] ;  /* 0x0000000404057981 */ /* 0x000f22000c1e1900 */
[----:B---3--:R-:W-:Y:S01]  /*0160*/  IMAD.WIDE R6, R9, 0x4, R6 ;  /* 0x0000000409067825 */ /* 0x008fe200078e0206 */
[----:B----4-:R-:W-:-:S05]  /*0170*/  IADD3 R9, PT, PT, R2, R5, RZ ;  /* 0x0000000502097210 */ /* 0x010fca0007ffe0ff */
[----:B------:R-:W-:Y:S01]  /*0180*/  STG.E desc[UR4][R6.64], R9 ;  /* 0x0000000906007986 */ /* 0x000fe2000c101904 */
[----:B------:R-:W-:Y:S05]  /*0190*/  EXIT ;  /* 0x000000000000794d */ /* 0x000fea0003800000 */
.L_x_0:
[----:B------:R-:W-:-:S00]  /*01a0*/  BRA `(.L_x_0) ;  /* 0xfffffffc00fc7947 */ /* 0x000fc0000383ffff */
[----:B------:R-:W-:-:S00]  /*01b0*/  NOP ;  /* 0x0000000000007918 */ /* 0x000fc00000000000 */
        /* <DEDUP_REMOVED lines=12> */
.L_x_1:


//--------------------- .nv.shared.reserved.0     --------------------------
	.section	.nv.shared.reserved.0,"aw",@nobits
	.weak		__nv_reservedSMEM_offset_0_alias
	.size		__nv_reservedSMEM_offset_0_alias, 0, 64
	.other		__nv_reservedSMEM_offset_0_alias,@"STO_CUDA_RESERVED_SHARED STV_DEFAULT"
__nv_reservedSMEM_offset_0_alias:
	.zero		0
	.zero		64


//--------------------- .nv.constant0._Z10add_matrixPiS_S_ii --------------------------
	.section	.nv.constant0._Z10add_matrixPiS_S_ii,"a",@progbits
	.sectionflags	@""
	.align	4
.nv.constant0._Z10add_matrixPiS_S_ii:
	.zero		928


//--------------------- SYMBOLS --------------------------

	.type		.nv.reservedSmem.offset0,@object
	.size		.nv.reservedSmem.offset0,0x4
